	.headerflags	@"EF_CUDA_TEXMODE_UNIFIED EF_CUDA_64BIT_ADDRESS EF_CUDA_ACCELERATORS EF_CUDA_SM90 EF_CUDA_VIRTUAL_SM(EF_CUDA_SM90)"
	.elftype	@"ET_EXEC"


//--------------------- .nv.info                  --------------------------
	.section	.nv.info,"",@"SHT_CUDA_INFO"
	.align	4


	//----- nvinfo : EIATTR_REGCOUNT
	.align		4
        /*0000*/ 	.byte	0x04, 0x2f
        /*0002*/ 	.short	(.L_3 - .L_2)
	.align		4
.L_2:
        /*0004*/ 	.word	index@(triton_poi_fused__native_batch_norm_legit_no_training_add_convolution_relu_12)
        /*0008*/ 	.word	0x0000001c


	//----- nvinfo : EIATTR_MIN_STACK_SIZE
	.align		4
.L_3:
        /*000c*/ 	.byte	0x04, 0x12
        /*000e*/ 	.short	(.L_5 - .L_4)
	.align		4
.L_4:
        /*0010*/ 	.word	index@(triton_poi_fused__native_batch_norm_legit_no_training_add_convolution_relu_12)
        /*0014*/ 	.word	0x00000000


	//----- nvinfo : EIATTR_FRAME_SIZE
	.align		4
.L_5:
        /*0018*/ 	.byte	0x04, 0x11
        /*001a*/ 	.short	(.L_7 - .L_6)
	.align		4
.L_6:
        /*001c*/ 	.word	index@(triton_poi_fused__native_batch_norm_legit_no_training_add_convolution_relu_12)
        /*0020*/ 	.word	0x00000000


	//----- nvinfo : EIATTR_MIN_STACK_SIZE
	.align		4
.L_7:
        /*0024*/ 	.byte	0x04, 0x12
        /*0026*/ 	.short	(.L_9 - .L_8)
	.align		4
.L_8:
        /*0028*/ 	.word	index@(triton_poi_fused__native_batch_norm_legit_no_training_add_convolution_relu_12)
        /*002c*/ 	.word	0x00000000
.L_9:


//--------------------- .nv.info.triton_poi_fused__native_batch_norm_legit_no_training_add_convolution_relu_12 --------------------------
	.section	.nv.info.triton_poi_fused__native_batch_norm_legit_no_training_add_convolution_relu_12,"",@"SHT_CUDA_INFO"
	.sectionflags	@""
	.align	4


	//----- nvinfo : EIATTR_CUDA_API_VERSION
	.align		4
        /*0000*/ 	.byte	0x04, 0x37
        /*0002*/ 	.short	(.L_11 - .L_10)
.L_10:
        /*0004*/ 	.word	0x0000007c


	//----- nvinfo : EIATTR_KPARAM_INFO
	.align		4
.L_11:
        /*0008*/ 	.byte	0x04, 0x17
        /*000a*/ 	.short	(.L_13 - .L_12)
.L_12:
        /*000c*/ 	.word	0x00000000
        /*0010*/ 	.short	0x000c
        /*0012*/ 	.short	0x0060
        /*0014*/ 	.byte	0x00, 0xf0, 0x11, 0x00


	//----- nvinfo : EIATTR_KPARAM_INFO
	.align		4
.L_13:
        /*0018*/ 	.byte	0x04, 0x17
        /*001a*/ 	.short	(.L_15 - .L_14)
.L_14:
        /*001c*/ 	.word	0x00000000
        /*0020*/ 	.short	0x000b
        /*0022*/ 	.short	0x0058
        /*0024*/ 	.byte	0x00, 0xf4, 0x21, 0x00


	//----- nvinfo : EIATTR_KPARAM_INFO
	.align		4
.L_15:
        /*0028*/ 	.byte	0x04, 0x17
        /*002a*/ 	.short	(.L_17 - .L_16)
.L_16:
        /*002c*/ 	.word	0x00000000
        /*0030*/ 	.short	0x000a
        /*0032*/ 	.short	0x0050
        /*0034*/ 	.byte	0x00, 0xf4, 0x21, 0x00


	//----- nvinfo : EIATTR_KPARAM_INFO
	.align		4
.L_17:
        /*0038*/ 	.byte	0x04, 0x17
        /*003a*/ 	.short	(.L_19 - .L_18)
.L_18:
        /*003c*/ 	.word	0x00000000
        /*0040*/ 	.short	0x0009
        /*0042*/ 	.short	0x0048
        /*0044*/ 	.byte	0x00, 0xf4, 0x21, 0x00


	//----- nvinfo : EIATTR_KPARAM_INFO
	.align		4
.L_19:
        /*0048*/ 	.byte	0x04, 0x17
        /*004a*/ 	.short	(.L_21 - .L_20)
.L_20:
        /*004c*/ 	.word	0x00000000
        /*0050*/ 	.short	0x0008
        /*0052*/ 	.short	0x0040
        /*0054*/ 	.byte	0x00, 0xf4, 0x21, 0x00


	//----- nvinfo : EIATTR_KPARAM_INFO
	.align		4
.L_21:
        /*0058*/ 	.byte	0x04, 0x17
        /*005a*/ 	.short	(.L_23 - .L_22)
.L_22:
        /*005c*/ 	.word	0x00000000
        /*0060*/ 	.short	0x0007
        /*0062*/ 	.short	0x0038
        /*0064*/ 	.byte	0x00, 0xf4, 0x21, 0x00


	//----- nvinfo : EIATTR_KPARAM_INFO
	.align		4
.L_23:
        /*0068*/ 	.byte	0x04, 0x17
        /*006a*/ 	.short	(.L_25 - .L_24)
.L_24:
        /*006c*/ 	.word	0x00000000
        /*0070*/ 	.short	0x0006
        /*0072*/ 	.short	0x0030
        /*0074*/ 	.byte	0x00, 0xf4, 0x21, 0x00


	//----- nvinfo : EIATTR_KPARAM_INFO
	.align		4
.L_25:
        /*0078*/ 	.byte	0x04, 0x17
        /*007a*/ 	.short	(.L_27 - .L_26)
.L_26:
        /*007c*/ 	.word	0x00000000
        /*0080*/ 	.short	0x0005
        /*0082*/ 	.short	0x0028
        /*0084*/ 	.byte	0x00, 0xf4, 0x21, 0x00


	//----- nvinfo : EIATTR_KPARAM_INFO
	.align		4
.L_27:
        /*0088*/ 	.byte	0x04, 0x17
        /*008a*/ 	.short	(.L_29 - .L_28)
.L_28:
        /*008c*/ 	.word	0x00000000
        /*0090*/ 	.short	0x0004
        /*0092*/ 	.short	0x0020
        /*0094*/ 	.byte	0x00, 0xf4, 0x21, 0x00


	//----- nvinfo : EIATTR_KPARAM_INFO
	.align		4
.L_29:
        /*0098*/ 	.byte	0x04, 0x17
        /*009a*/ 	.short	(.L_31 - .L_30)
.L_30:
        /*009c*/ 	.word	0x00000000
        /*00a0*/ 	.short	0x0003
        /*00a2*/ 	.short	0x0018
        /*00a4*/ 	.byte	0x00, 0xf4, 0x21, 0x00


	//----- nvinfo : EIATTR_KPARAM_INFO
	.align		4
.L_31:
        /*00a8*/ 	.byte	0x04, 0x17
        /*00aa*/ 	.short	(.L_33 - .L_32)
.L_32:
        /*00ac*/ 	.word	0x00000000
        /*00b0*/ 	.short	0x0002
        /*00b2*/ 	.short	0x0010
        /*00b4*/ 	.byte	0x00, 0xf4, 0x21, 0x00


	//----- nvinfo : EIATTR_KPARAM_INFO
	.align		4
.L_33:
        /*00b8*/ 	.byte	0x04, 0x17
        /*00ba*/ 	.short	(.L_35 - .L_34)
.L_34:
        /*00bc*/ 	.word	0x00000000
        /*00c0*/ 	.short	0x0001
        /*00c2*/ 	.short	0x0008
        /*00c4*/ 	.byte	0x00, 0xf4, 0x21, 0x00


	//----- nvinfo : EIATTR_KPARAM_INFO
	.align		4
.L_35:
        /*00c8*/ 	.byte	0x04, 0x17
        /*00ca*/ 	.short	(.L_37 - .L_36)
.L_36:
        /*00cc*/ 	.word	0x00000000
        /*00d0*/ 	.short	0x0000
        /*00d2*/ 	.short	0x0000
        /*00d4*/ 	.byte	0x00, 0xf4, 0x21, 0x00


	//----- nvinfo : EIATTR_SPARSE_MMA_MASK
	.align		4
.L_37:
        /*00d8*/ 	.byte	0x03, 0x50
        /*00da*/ 	.short	0x0000


	//----- nvinfo : EIATTR_MAXREG_COUNT
	.align		4
        /*00dc*/ 	.byte	0x03, 0x1b
        /*00de*/ 	.short	0x00ff


	//----- nvinfo : EIATTR_EXIT_INSTR_OFFSETS
	.align		4
        /*00e0*/ 	.byte	0x04, 0x1c
        /*00e2*/ 	.short	(.L_39 - .L_38)


	//   ....[0]....
.L_38:
        /*00e4*/ 	.word	0x00000520


	//----- nvinfo : EIATTR_REQNTID
	.align		4
.L_39:
        /*00e8*/ 	.byte	0x04, 0x10
        /*00ea*/ 	.short	(.L_41 - .L_40)
.L_40:
        /*00ec*/ 	.word	0x00000080
        /*00f0*/ 	.word	0x00000001
        /*00f4*/ 	.word	0x00000001


	//----- nvinfo : EIATTR_CBANK_PARAM_SIZE
	.align		4
.L_41:
        /*00f8*/ 	.byte	0x03, 0x19
        /*00fa*/ 	.short	0x0064


	//----- nvinfo : EIATTR_PARAM_CBANK
	.align		4
        /*00fc*/ 	.byte	0x04, 0x0a
        /*00fe*/ 	.short	(.L_43 - .L_42)
	.align		4
.L_42:
        /*0100*/ 	.word	index@(.nv.constant0.triton_poi_fused__native_batch_norm_legit_no_training_add_convolution_relu_12)
        /*0104*/ 	.short	0x0210
        /*0106*/ 	.short	0x0064


	//----- nvinfo : EIATTR_SW_WAR
	.align		4
.L_43:
        /*0108*/ 	.byte	0x04, 0x36
        /*010a*/ 	.short	(.L_45 - .L_44)
.L_44:
        /*010c*/ 	.word	0x00000008
.L_45:


//--------------------- .nv.callgraph             --------------------------
	.section	.nv.callgraph,"",@"SHT_CUDA_CALLGRAPH"
	.align	4
	.sectionentsize	8
	.align		4
        /*0000*/ 	.word	0x00000000
	.align		4
        /*0004*/ 	.word	0xffffffff
	.align		4
        /*0008*/ 	.word	0x00000000
	.align		4
        /*000c*/ 	.word	0xfffffffe
	.align		4
        /*0010*/ 	.word	0x00000000
	.align		4
        /*0014*/ 	.word	0xfffffffd
	.align		4
        /*0018*/ 	.word	0x00000000
	.align		4
        /*001c*/ 	.word	0xfffffffc


//--------------------- .nv.constant4             --------------------------
	.section	.nv.constant4,"a",@progbits
	.align	8
	.align		8
.nv.constant4:
        /*0000*/ 	.dword	_$_str
	.align		8
        /*0008*/ 	.dword	_$_str_$_2


//--------------------- .text.triton_poi_fused__native_batch_norm_legit_no_training_add_convolution_relu_12 --------------------------
	.section	.text.triton_poi_fused__native_batch_norm_legit_no_training_add_convolution_relu_12,"ax",@progbits
	.align	128
        .global         triton_poi_fused__native_batch_norm_legit_no_training_add_convolution_relu_12
        .type           triton_poi_fused__native_batch_norm_legit_no_training_add_convolution_relu_12,@function
        .size           triton_poi_fused__native_batch_norm_legit_no_training_add_convolution_relu_12,(.L_x_1 - triton_poi_fused__native_batch_norm_legit_no_training_add_convolution_relu_12)
        .other          triton_poi_fused__native_batch_norm_legit_no_training_add_convolution_relu_12,@"STO_CUDA_ENTRY STV_DEFAULT"
triton_poi_fused__native_batch_norm_legit_no_training_add_convolution_relu_12:
.text.triton_poi_fused__native_batch_norm_legit_no_training_add_convolution_relu_12:
[----:B------:R-:W-:Y:S01]  /*0000*/  LDC R1, c[0x0][0x28] ;  /* 0x00000a00ff017b82 */ /* 0x000fe20000000800 */
[----:B------:R-:W1:Y:S07]  /*0010*/  S2R R16, SR_TID.X ;  /* 0x0000000000107919 */ /* 0x000e6e0000002100 */
[----:B------:R-:W2:Y:S01]  /*0020*/  LDC.64 R18, c[0x0][0x258] ;  /* 0x00009600ff127b82 */ /* 0x000ea20000000a00 */
[----:B------:R-:W-:Y:S01]  /*0030*/  ULDC.64 UR4, c[0x0][0x208] ;  /* 0x0000820000047ab9 */ /* 0x000fe20000000a00 */
[----:B------:R-:W3:Y:S06]  /*0040*/  S2R R3, SR_CTAID.X ;  /* 0x0000000000037919 */ /* 0x000eec0000002500 */
[----:B------:R-:W4:Y:S08]  /*0050*/  LDC.64 R24, c[0x0][0x220] ;  /* 0x00008800ff187b82 */ /* 0x000f300000000a00 */
[----:B------:R-:W5:Y:S08]  /*0060*/  LDC.64 R22, c[0x0][0x210] ;  /* 0x00008400ff167b82 */ /* 0x000f700000000a00 */
[----:B------:R-:W2:Y:S01]  /*0070*/  LDC.64 R20, c[0x0][0x248] ;  /* 0x00009200ff147b82 */ /* 0x000ea20000000a00 */
[----:B-1----:R-:W-:-:S07]  /*0080*/  LOP3.LUT R16, R16, 0x7f, RZ, 0xc0, !PT ;  /* 0x0000007f10107812 */ /* 0x002fce00078ec0ff */
[----:B------:R-:W1:Y:S01]  /*0090*/  LDC.64 R14, c[0x0][0x250] ;  /* 0x00009400ff0e7b82 */ /* 0x000e620000000a00 */
[----:B---3--:R-:W-:Y:S02]  /*00a0*/  SHF.R.S32.HI R5, RZ, 0x18, R3 ;  /* 0x00000018ff057819 */ /* 0x008fe40000011403 */
[----:B------:R-:W-:Y:S02]  /*00b0*/  LEA R16, R3, R16, 0x7 ;  /* 0x0000001003107211 */ /* 0x000fe400078e38ff */
[----:B------:R-:W-:-:S03]  /*00c0*/  SGXT R5, R5, 0x1 ;  /* 0x000000010505781a */ /* 0x000fc60000000200 */
[----:B------:R-:W3:Y:S01]  /*00d0*/  LDC.64 R2, c[0x0][0x230] ;  /* 0x00008c00ff027b82 */ /* 0x000ee20000000a00 */
[----:B------:R-:W-:-:S04]  /*00e0*/  LEA.HI R5, R5, R16, RZ, 0x4 ;  /* 0x0000001005057211 */ /* 0x000fc800078f20ff */
[----:B------:R-:W-:-:S03]  /*00f0*/  SHF.R.S32.HI R17, RZ, 0x4, R5 ;  /* 0x00000004ff117819 */ /* 0x000fc60000011405 */
[----:B------:R-:W1:Y:S01]  /*0100*/  LDC.64 R10, c[0x0][0x228] ;  /* 0x00008a00ff0a7b82 */ /* 0x000e620000000a00 */
[----:B------:R-:W-:-:S04]  /*0110*/  SHF.R.S32.HI R0, RZ, 0x1f, R5 ;  /* 0x0000001fff007819 */ /* 0x000fc80000011405 */
[----:B------:R-:W-:-:S03]  /*0120*/  LEA.HI R0, R0, R17, RZ, 0x6 ;  /* 0x0000001100007211 */ /* 0x000fc600078f30ff */
[----:B------:R-:W1:Y:S01]  /*0130*/  LDC.64 R12, c[0x0][0x238] ;  /* 0x00008e00ff0c7b82 */ /* 0x000e620000000a00 */
[----:B------:R-:W-:-:S04]  /*0140*/  LOP3.LUT R0, R0, 0xffffffc0, RZ, 0xc0, !PT ;  /* 0xffffffc000007812 */ /* 0x000fc800078ec0ff */
[----:B------:R-:W-:-:S03]  /*0150*/  IADD3 R17, R17, -R0, RZ ;  /* 0x8000000011117210 */ /* 0x000fc60007ffe0ff */
[----:B------:R-:W1:Y:S02]  /*0160*/  LDC.64 R8, c[0x0][0x240] ;  /* 0x00009000ff087b82 */ /* 0x000e640000000a00 */
[----:B---3--:R-:W-:-:S04]  /*0170*/  IMAD.WIDE R2, R17, 0x4, R2 ;  /* 0x0000000411027825 */ /* 0x008fc800078e0202 */
[C---:B--2---:R-:W-:Y:S01]  /*0180*/  IMAD.WIDE R18, R17.reuse, 0x4, R18 ;  /* 0x0000000411127825 */ /* 0x044fe200078e0212 */
[----:B------:R5:W2:Y:S01]  /*0190*/  LDG.E.EL R0, desc[UR4][R2.64] ;  /* 0x0000000402007981 */ /* 0x000aa2000c2e1900 */
[----:B------:R-:W3:Y:S04]  /*01a0*/  LDC.64 R6, c[0x0][0x260] ;  /* 0x00009800ff067b82 */ /* 0x000ee80000000a00 */
[----:B------:R-:W2:Y:S01]  /*01b0*/  LDG.E.EL R18, desc[UR4][R18.64] ;  /* 0x0000000412127981 */ /* 0x000ea2000c2e1900 */
[----:B----4-:R-:W-:-:S03]  /*01c0*/  IMAD.WIDE R24, R17, 0x4, R24 ;  /* 0x0000000411187825 */ /* 0x010fc600078e0218 */
[----:B------:R-:W4:Y:S01]  /*01d0*/  LDC.64 R4, c[0x0][0x268] ;  /* 0x00009a00ff047b82 */ /* 0x000f220000000a00 */
[----:B-----5:R-:W-:-:S04]  /*01e0*/  IMAD.WIDE R2, R16, 0x4, R22 ;  /* 0x0000000410027825 */ /* 0x020fc800078e0216 */
[----:B0-----:R-:W-:Y:S01]  /*01f0*/  IMAD.WIDE R20, R16, 0x4, R20 ;  /* 0x0000000410147825 */ /* 0x001fe200078e0214 */
[----:B------:R-:W5:Y:S03]  /*0200*/  LDG.E.EL R19, desc[UR4][R24.64] ;  /* 0x0000000418137981 */ /* 0x000f66000c2e1900 */
[C---:B-1----:R-:W-:Y:S01]  /*0210*/  IMAD.WIDE R14, R17.reuse, 0x4, R14 ;  /* 0x00000004110e7825 */ /* 0x042fe200078e020e */
[----:B------:R-:W5:Y:S03]  /*0220*/  LDG.E R22, desc[UR4][R2.64] ;  /* 0x0000000402167981 */ /* 0x000f66000c1e1900 */
[C---:B------:R-:W-:Y:S01]  /*0230*/  IMAD.WIDE R10, R17.reuse, 0x4, R10 ;  /* 0x00000004110a7825 */ /* 0x040fe200078e020a */
[----:B------:R-:W5:Y:S04]  /*0240*/  LDG.E R20, desc[UR4][R20.64] ;  /* 0x0000000414147981 */ /* 0x000f68000c1e1900 */
[----:B------:R-:W5:Y:S01]  /*0250*/  LDG.E.EL R15, desc[UR4][R14.64] ;  /* 0x000000040e0f7981 */ /* 0x000f62000c2e1900 */
[----:B------:R-:W-:-:S03]  /*0260*/  IMAD.WIDE R12, R17, 0x4, R12 ;  /* 0x00000004110c7825 */ /* 0x000fc600078e020c */
[----:B------:R-:W5:Y:S01]  /*0270*/  LDG.E.EL R10, desc[UR4][R10.64] ;  /* 0x000000040a0a7981 */ /* 0x000f62000c2e1900 */
[----:B------:R-:W-:-:S03]  /*0280*/  IMAD.WIDE R8, R17, 0x4, R8 ;  /* 0x0000000411087825 */ /* 0x000fc600078e0208 */
[----:B------:R-:W5:Y:S01]  /*0290*/  LDG.E.EL R12, desc[UR4][R12.64] ;  /* 0x000000040c0c7981 */ /* 0x000f62000c2e1900 */
[----:B---3--:R-:W-:-:S03]  /*02a0*/  IMAD.WIDE R6, R17, 0x4, R6 ;  /* 0x0000000411067825 */ /* 0x008fc600078e0206 */
[----:B------:R-:W3:Y:S01]  /*02b0*/  LDG.E.EL R9, desc[UR4][R8.64] ;  /* 0x0000000408097981 */ /* 0x000ee2000c2e1900 */
[----:B----4-:R-:W-:-:S03]  /*02c0*/  IMAD.WIDE R4, R17, 0x4, R4 ;  /* 0x0000000411047825 */ /* 0x010fc600078e0204 */
[----:B------:R-:W4:Y:S04]  /*02d0*/  LDG.E.EL R6, desc[UR4][R6.64] ;  /* 0x0000000406067981 */ /* 0x000f28000c2e1900 */
[----:B------:R0:W4:Y:S02]  /*02e0*/  LDG.E.EL R17, desc[UR4][R4.64] ;  /* 0x0000000404117981 */ /* 0x000124000c2e1900 */
[----:B0-----:R-:W0:Y:S02]  /*02f0*/  LDC.64 R4, c[0x0][0x218] ;  /* 0x00008600ff047b82 */ /* 0x001e240000000a00 */
[----:B0-----:R-:W-:-:S04]  /*0300*/  IMAD.WIDE R4, R16, 0x4, R4 ;  /* 0x0000000410047825 */ /* 0x001fc800078e0204 */
[----:B--2---:R-:W-:Y:S01]  /*0310*/  FADD R0, R0, 9.9999997473787516356e-06 ;  /* 0x3727c5ac00007421 */ /* 0x004fe20000000000 */
[----:B------:R-:W-:-:S03]  /*0320*/  FADD R18, R18, 9.9999997473787516356e-06 ;  /* 0x3727c5ac12127421 */ /* 0x000fc60000000000 */
[----:B------:R-:W0:Y:S08]  /*0330*/  MUFU.SQRT R14, R0 ;  /* 0x00000000000e7308 */ /* 0x000e300000002000 */
[----:B------:R-:W1:Y:S01]  /*0340*/  MUFU.SQRT R11, R18 ;  /* 0x00000012000b7308 */ /* 0x000e620000002000 */
[C---:B0-----:R-:W-:Y:S02]  /*0350*/  FSETP.GT.AND P0, PT, R14.reuse, 8.50705917302346158658e+37, PT ;  /* 0x7e8000000e00780b */ /* 0x041fe40003f04000 */
[----:B------:R-:W-:-:S02]  /*0360*/  FSETP.GEU.AND P2, PT, R14, 1.175494350822287508e-38, PT ;  /* 0x008000000e00780b */ /* 0x000fc40003f4e000 */
[C---:B-1----:R-:W-:Y:S02]  /*0370*/  FSETP.GT.AND P1, PT, R11.reuse, 8.50705917302346158658e+37, PT ;  /* 0x7e8000000b00780b */ /* 0x042fe40003f24000 */
[----:B------:R-:W-:-:S07]  /*0380*/  FSETP.GEU.AND P3, PT, R11, 1.175494350822287508e-38, PT ;  /* 0x008000000b00780b */ /* 0x000fce0003f6e000 */
[----:B------:R-:W-:Y:S01]  /*0390*/  @P0 FMUL R14, R14, 0.25 ;  /* 0x3e8000000e0e0820 */ /* 0x000fe20000400000 */
[----:B------:R-:W-:-:S03]  /*03a0*/  HFMA2.MMA R0, -RZ, RZ, 1.625, 0 ;  /* 0x3e800000ff007435 */ /* 0x000fc600000001ff */
[----:B------:R-:W-:Y:S01]  /*03b0*/  @!P2 FMUL R14, R14, 16777216 ;  /* 0x4b8000000e0ea820 */ /* 0x000fe20000400000 */
[----:B------:R-:W-:-:S04]  /*03c0*/  @P1 FMUL R11, R11, 0.25 ;  /* 0x3e8000000b0b1820 */ /* 0x000fc80000400000 */
[----:B------:R-:W-:Y:S01]  /*03d0*/  @!P3 FMUL R11, R11, 16777216 ;  /* 0x4b8000000b0bb820 */ /* 0x000fe20000400000 */
[----:B------:R-:W0:Y:S01]  /*03e0*/  MUFU.RCP R14, R14 ;  /* 0x0000000e000e7308 */ /* 0x000e220000001000 */
[----:B------:R-:W-:-:S07]  /*03f0*/  FSEL R7, R0, 1, P0 ;  /* 0x3f80000000077808 */ /* 0x000fce0000000000 */
[----:B------:R-:W1:Y:S01]  /*0400*/  MUFU.RCP R11, R11 ;  /* 0x0000000b000b7308 */ /* 0x000e620000001000 */
[----:B------:R-:W-:Y:S01]  /*0410*/  FSEL R0, R0, 1, P1 ;  /* 0x3f80000000007808 */ /* 0x000fe20000800000 */
[----:B------:R-:W-:Y:S01]  /*0420*/  @!P2 FMUL R7, R7, 16777216 ;  /* 0x4b8000000707a820 */ /* 0x000fe20000400000 */
[----:B-----5:R-:W-:-:S03]  /*0430*/  FADD R19, R22, R19 ;  /* 0x0000001316137221 */ /* 0x020fc60000000000 */
[----:B------:R-:W-:Y:S01]  /*0440*/  @!P3 FMUL R0, R0, 16777216 ;  /* 0x4b8000000000b820 */ /* 0x000fe20000400000 */
[----:B0-----:R-:W-:Y:S01]  /*0450*/  FMUL R14, R14, R7 ;  /* 0x000000070e0e7220 */ /* 0x001fe20000400000 */
[----:B------:R-:W-:Y:S01]  /*0460*/  FADD R15, R20, -R15 ;  /* 0x8000000f140f7221 */ /* 0x000fe20000000000 */
[----:B------:R-:W-:Y:S01]  /*0470*/  FADD R7, -R10, R19 ;  /* 0x000000130a077221 */ /* 0x000fe20000000100 */
[----:B-1----:R-:W-:-:S03]  /*0480*/  FMUL R0, R11, R0 ;  /* 0x000000000b007220 */ /* 0x002fc60000400000 */
[----:B------:R-:W-:Y:S01]  /*0490*/  FMUL R7, R14, R7 ;  /* 0x000000070e077220 */ /* 0x000fe20000400000 */
[----:B------:R-:W-:-:S03]  /*04a0*/  FMUL R0, R0, R15 ;  /* 0x0000000f00007220 */ /* 0x000fc60000400000 */
[----:B---3--:R-:W-:Y:S01]  /*04b0*/  FFMA R7, R12, R7, R9 ;  /* 0x000000070c077223 */ /* 0x008fe20000000009 */
[----:B----4-:R-:W-:-:S04]  /*04c0*/  FFMA R0, R6, R0, R17 ;  /* 0x0000000006007223 */ /* 0x010fc80000000011 */
[C---:B------:R-:W-:Y:S01]  /*04d0*/  FADD R6, R7.reuse, R0 ;  /* 0x0000000007067221 */ /* 0x040fe20000000000 */
[----:B------:R-:W-:-:S04]  /*04e0*/  FSETP.GEU.AND P0, PT, R7, -R0, PT ;  /* 0x800000000700720b */ /* 0x000fc80003f0e000 */
[----:B------:R-:W-:Y:S01]  /*04f0*/  FSEL R7, R6, RZ, P0 ;  /* 0x000000ff06077208 */ /* 0x000fe20000000000 */
[----:B------:R-:W-:Y:S04]  /*0500*/  STG.E desc[UR4][R2.64], R19 ;  /* 0x0000001302007986 */ /* 0x000fe8000c101904 */
[----:B------:R-:W-:Y:S01]  /*0510*/  STG.E desc[UR4][R4.64], R7 ;  /* 0x0000000704007986 */ /* 0x000fe2000c101904 */
[----:B------:R-:W-:Y:S05]  /*0520*/  EXIT ;  /* 0x000000000000794d */ /* 0x000fea0003800000 */
.L_x_0:
[----:B------:R-:W-:-:S00]  /*0530*/  BRA `(.L_x_0) ;  /* 0xfffffffc00fc7947 */ /* 0x000fc0000383ffff */
[----:B------:R-:W-:-:S00]  /*0540*/  NOP ;  /* 0x0000000000007918 */ /* 0x000fc00000000000 */
        /* <DEDUP_REMOVED lines=11> */
.L_x_1:


//--------------------- .nv.global.init           --------------------------
	.section	.nv.global.init,"aw",@progbits
.nv.global.init:
	.type		_$_str,@object
	.size		_$_str,(_$_str_$_2 - _$_str)
_$_str:
        /*0000*/ 	.byte	0x5f, 0x5f, 0x43, 0x55, 0x44, 0x41, 0x5f, 0x46, 0x54, 0x5a, 0x00
	.type		_$_str_$_2,@object
	.size		_$_str_$_2,(.L_1 - _$_str_$_2)
_$_str_$_2:
        /*000b*/ 	.byte	0x5f, 0x5f, 0x43, 0x55, 0x44, 0x41, 0x5f, 0x50, 0x52, 0x45, 0x43, 0x5f, 0x53, 0x51, 0x52, 0x54
        /*001b*/ 	.byte	0x00
.L_1:


//--------------------- .nv.constant0.triton_poi_fused__native_batch_norm_legit_no_training_add_convolution_relu_12 --------------------------
	.section	.nv.constant0.triton_poi_fused__native_batch_norm_legit_no_training_add_convolution_relu_12,"a",@progbits
	.sectionflags	@""
	.align	4
.nv.constant0.triton_poi_fused__native_batch_norm_legit_no_training_add_convolution_relu_12:
	.zero		628
